//
// Generated by NVIDIA NVVM Compiler
//
// Compiler Build ID: CL-36424714
// Cuda compilation tools, release 13.0, V13.0.88
// Based on NVVM 20.0.0
//

.version 9.0
.target sm_100
.address_size 64

	// .globl	_Z14transposeNaivePfS_ii
// _ZZ15transposeSharedPfS_iiE4tile has been demoted

.visible .entry _Z14transposeNaivePfS_ii(
	.param .u64 .ptr .align 1 _Z14transposeNaivePfS_ii_param_0,
	.param .u64 .ptr .align 1 _Z14transposeNaivePfS_ii_param_1,
	.param .u32 _Z14transposeNaivePfS_ii_param_2,
	.param .u32 _Z14transposeNaivePfS_ii_param_3
)
{
	.reg .pred 	%p<4>;
	.reg .b32 	%r<13>;
	.reg .b32 	%f<2>;
	.reg .b64 	%rd<9>;

	ld.param.u64 	%rd1, [_Z14transposeNaivePfS_ii_param_0];
	ld.param.u64 	%rd2, [_Z14transposeNaivePfS_ii_param_1];
	ld.param.u32 	%r3, [_Z14transposeNaivePfS_ii_param_2];
	ld.param.u32 	%r4, [_Z14transposeNaivePfS_ii_param_3];
	mov.u32 	%r5, %ctaid.x;
	mov.u32 	%r6, %ntid.x;
	mov.u32 	%r7, %tid.x;
	mad.lo.s32 	%r1, %r5, %r6, %r7;
	mov.u32 	%r8, %ctaid.y;
	mov.u32 	%r9, %ntid.y;
	mov.u32 	%r10, %tid.y;
	mad.lo.s32 	%r2, %r8, %r9, %r10;
	setp.ge.s32 	%p1, %r2, %r3;
	setp.ge.s32 	%p2, %r1, %r4;
	or.pred  	%p3, %p1, %p2;
	@%p3 bra 	$L__BB0_2;
	cvta.to.global.u64 	%rd3, %rd2;
	cvta.to.global.u64 	%rd4, %rd1;
	mad.lo.s32 	%r11, %r4, %r2, %r1;
	mul.wide.s32 	%rd5, %r11, 4;
	add.s64 	%rd6, %rd3, %rd5;
	ld.global.f32 	%f1, [%rd6];
	mad.lo.s32 	%r12, %r3, %r1, %r2;
	mul.wide.s32 	%rd7, %r12, 4;
	add.s64 	%rd8, %rd4, %rd7;
	st.global.f32 	[%rd8], %f1;
$L__BB0_2:
	ret;

}
	// .globl	_Z15transposeSharedPfS_ii
.visible .entry _Z15transposeSharedPfS_ii(
	.param .u64 .ptr .align 1 _Z15transposeSharedPfS_ii_param_0,
	.param .u64 .ptr .align 1 _Z15transposeSharedPfS_ii_param_1,
	.param .u32 _Z15transposeSharedPfS_ii_param_2,
	.param .u32 _Z15transposeSharedPfS_ii_param_3
)
{
	.reg .pred 	%p<7>;
	.reg .b32 	%r<23>;
	.reg .b32 	%f<3>;
	.reg .b64 	%rd<9>;
	// demoted variable
	.shared .align 4 .b8 _ZZ15transposeSharedPfS_iiE4tile[4224];
	ld.param.u64 	%rd1, [_Z15transposeSharedPfS_ii_param_0];
	ld.param.u64 	%rd2, [_Z15transposeSharedPfS_ii_param_1];
	ld.param.u32 	%r11, [_Z15transposeSharedPfS_ii_param_2];
	ld.param.u32 	%r12, [_Z15transposeSharedPfS_ii_param_3];
	mov.u32 	%r1, %ctaid.x;
	mov.u32 	%r2, %ntid.x;
	mov.u32 	%r3, %tid.x;
	mad.lo.s32 	%r4, %r1, %r2, %r3;
	mov.u32 	%r5, %ctaid.y;
	mov.u32 	%r6, %ntid.y;
	mov.u32 	%r7, %tid.y;
	mad.lo.s32 	%r8, %r5, %r6, %r7;
	setp.ge.s32 	%p1, %r8, %r11;
	setp.ge.s32 	%p2, %r4, %r12;
	or.pred  	%p3, %p1, %p2;
	@%p3 bra 	$L__BB1_2;
	cvta.to.global.u64 	%rd3, %rd2;
	mad.lo.s32 	%r13, %r12, %r8, %r4;
	mul.wide.s32 	%rd4, %r13, 4;
	add.s64 	%rd5, %rd3, %rd4;
	ld.global.f32 	%f1, [%rd5];
	mov.u32 	%r14, _ZZ15transposeSharedPfS_iiE4tile;
	mad.lo.s32 	%r15, %r7, 132, %r14;
	shl.b32 	%r16, %r3, 2;
	add.s32 	%r17, %r15, %r16;
	st.shared.f32 	[%r17], %f1;
$L__BB1_2:
	bar.sync 	0;
	mad.lo.s32 	%r9, %r5, %r2, %r3;
	mad.lo.s32 	%r10, %r1, %r6, %r7;
	setp.ge.s32 	%p4, %r9, %r11;
	setp.ge.s32 	%p5, %r10, %r12;
	or.pred  	%p6, %p4, %p5;
	@%p6 bra 	$L__BB1_4;
	mov.u32 	%r18, _ZZ15transposeSharedPfS_iiE4tile;
	mad.lo.s32 	%r19, %r3, 132, %r18;
	shl.b32 	%r20, %r7, 2;
	add.s32 	%r21, %r19, %r20;
	ld.shared.f32 	%f2, [%r21];
	mad.lo.s32 	%r22, %r11, %r10, %r9;
	cvta.to.global.u64 	%rd6, %rd1;
	mul.wide.s32 	%rd7, %r22, 4;
	add.s64 	%rd8, %rd6, %rd7;
	st.global.f32 	[%rd8], %f2;
$L__BB1_4:
	ret;

}


// ===== COMPILED SASS (sm_100) =====

	.target	sm_100

	.elftype	@"ET_EXEC"


//--------------------- .note.nv.tkinfo           --------------------------
	.section	.note.nv.tkinfo,"",@"SHT_NOTE"
	.sectionflags	@"SHF_NOTE_NV_TKINFO"
	.tkinfo
        /*0018*/ 	.word	0x00000002
        /*0030*/ 	.string	""
        /*0030*/ 	.string	"ptxas"
        /*0030*/ 	.string	"Cuda compilation tools, release 13.0, V13.0.88"
        /*0030*/ 	.string	"Build cuda_13.0.r13.0/compiler.36424714_0"
        /*0030*/ 	.string	"-arch sm_100 -m 64 "



//--------------------- .note.nv.cuinfo           --------------------------
	.section	.note.nv.cuinfo,"",@"SHT_NOTE"
	.sectionflags	@"SHF_NOTE_NV_CUINFO"
        /*0018*/ 	.short	0x0002
        /*001a*/ 	.short	0x0064
        /*001c*/ 	.short	0x0082
	.zero		2


//--------------------- .nv.info                  --------------------------
	.section	.nv.info,"",@"SHT_CUDA_INFO"
	.align	4


	//----- nvinfo : EIATTR_REGCOUNT
	.align		4
        /*0000*/ 	.byte	0x04, 0x2f
        /*0002*/ 	.short	(.L_1 - .L_0)
	.align		4
.L_0:
        /*0004*/ 	.word	index@(_Z14transposeNaivePfS_ii)
        /*0008*/ 	.word	0x0000000a


	//----- nvinfo : EIATTR_FRAME_SIZE
	.align		4
.L_1:
        /*000c*/ 	.byte	0x04, 0x11
        /*000e*/ 	.short	(.L_3 - .L_2)
	.align		4
.L_2:
        /*0010*/ 	.word	index@(_Z14transposeNaivePfS_ii)
        /*0014*/ 	.word	0x00000000


	//----- nvinfo : EIATTR_REGCOUNT
	.align		4
.L_3:
        /*0018*/ 	.byte	0x04, 0x2f
        /*001a*/ 	.short	(.L_5 - .L_4)
	.align		4
.L_4:
        /*001c*/ 	.word	index@(_Z15transposeSharedPfS_ii)
        /*0020*/ 	.word	0x0000000c


	//----- nvinfo : EIATTR_FRAME_SIZE
	.align		4
.L_5:
        /*0024*/ 	.byte	0x04, 0x11
        /*0026*/ 	.short	(.L_7 - .L_6)
	.align		4
.L_6:
        /*0028*/ 	.word	index@(_Z15transposeSharedPfS_ii)
        /*002c*/ 	.word	0x00000000


	//----- nvinfo : EIATTR_MIN_STACK_SIZE
	.align		4
.L_7:
        /*0030*/ 	.byte	0x04, 0x12
        /*0032*/ 	.short	(.L_9 - .L_8)
	.align		4
.L_8:
        /*0034*/ 	.word	index@(_Z15transposeSharedPfS_ii)
        /*0038*/ 	.word	0x00000000


	//----- nvinfo : EIATTR_MIN_STACK_SIZE
	.align		4
.L_9:
        /*003c*/ 	.byte	0x04, 0x12
        /*003e*/ 	.short	(.L_11 - .L_10)
	.align		4
.L_10:
        /*0040*/ 	.word	index@(_Z14transposeNaivePfS_ii)
        /*0044*/ 	.word	0x00000000
.L_11:


//--------------------- .nv.compat                --------------------------
	.section	.nv.compat,"",@"SHT_CUDA_COMPAT_INFO"
	.align	4
        /*0000*/ 	.byte	0x02, 0x09, 0x00, 0x00, 0x02, 0x02, 0x01, 0x00, 0x02, 0x05, 0x05, 0x00, 0x03, 0x07, 0x01, 0x01
        /*0010*/ 	.byte	0x02, 0x03, 0x00, 0x00, 0x02, 0x06, 0x01, 0x00, 0x04, 0x0b, 0x08, 0x00, 0x09, 0x00, 0x00, 0x00
        /*0020*/ 	.byte	0x00, 0x00, 0x00, 0x00


//--------------------- .nv.info._Z15transposeSharedPfS_ii --------------------------
	.section	.nv.info._Z15transposeSharedPfS_ii,"",@"SHT_CUDA_INFO"
	.sectionflags	@""
	.align	4


	//----- nvinfo : EIATTR_CUDA_API_VERSION
	.align		4
        /*0000*/ 	.byte	0x04, 0x37
        /*0002*/ 	.short	(.L_13 - .L_12)
.L_12:
        /*0004*/ 	.word	0x00000082


	//----- nvinfo : EIATTR_KPARAM_INFO
	.align		4
.L_13:
        /*0008*/ 	.byte	0x04, 0x17
        /*000a*/ 	.short	(.L_15 - .L_14)
.L_14:
        /*000c*/ 	.word	0x00000000
        /*0010*/ 	.short	0x0003
        /*0012*/ 	.short	0x0014
        /*0014*/ 	.byte	0x00, 0xf0, 0x11, 0x00


	//----- nvinfo : EIATTR_KPARAM_INFO
	.align		4
.L_15:
        /*0018*/ 	.byte	0x04, 0x17
        /*001a*/ 	.short	(.L_17 - .L_16)
.L_16:
        /*001c*/ 	.word	0x00000000
        /*0020*/ 	.short	0x0002
        /*0022*/ 	.short	0x0010
        /*0024*/ 	.byte	0x00, 0xf0, 0x11, 0x00


	//----- nvinfo : EIATTR_KPARAM_INFO
	.align		4
.L_17:
        /*0028*/ 	.byte	0x04, 0x17
        /*002a*/ 	.short	(.L_19 - .L_18)
.L_18:
        /*002c*/ 	.word	0x00000000
        /*0030*/ 	.short	0x0001
        /*0032*/ 	.short	0x0008
        /*0034*/ 	.byte	0x00, 0xf5, 0x21, 0x00


	//----- nvinfo : EIATTR_KPARAM_INFO
	.align		4
.L_19:
        /*0038*/ 	.byte	0x04, 0x17
        /*003a*/ 	.short	(.L_21 - .L_20)
.L_20:
        /*003c*/ 	.word	0x00000000
        /*0040*/ 	.short	0x0000
        /*0042*/ 	.short	0x0000
        /*0044*/ 	.byte	0x00, 0xf5, 0x21, 0x00


	//----- nvinfo : EIATTR_SPARSE_MMA_MASK
	.align		4
.L_21:
        /*0048*/ 	.byte	0x03, 0x50
        /*004a*/ 	.short	0x0000


	//----- nvinfo : EIATTR_MAXREG_COUNT
	.align		4
        /*004c*/ 	.byte	0x03, 0x1b
        /*004e*/ 	.short	0x00ff


	//----- nvinfo : EIATTR_NUM_BARRIERS
	.align		4
        /*0050*/ 	.byte	0x02, 0x4c
        /*0052*/ 	.byte	0x01
	.zero		1


	//----- nvinfo : EIATTR_MERCURY_ISA_VERSION
	.align		4
        /*0054*/ 	.byte	0x03, 0x5f
        /*0056*/ 	.short	0x0101


	//----- nvinfo : EIATTR_VRC_CTA_INIT_COUNT
	.align		4
        /*0058*/ 	.byte	0x02, 0x4a
	.zero		1
	.zero		1


	//----- nvinfo : EIATTR_EXIT_INSTR_OFFSETS
	.align		4
        /*005c*/ 	.byte	0x04, 0x1c
        /*005e*/ 	.short	(.L_23 - .L_22)


	//   ....[0]....
.L_22:
        /*0060*/ 	.word	0x000001c0


	//   ....[1]....
        /*0064*/ 	.word	0x00000270


	//----- nvinfo : EIATTR_CBANK_PARAM_SIZE
	.align		4
.L_23:
        /*0068*/ 	.byte	0x03, 0x19
        /*006a*/ 	.short	0x0018


	//----- nvinfo : EIATTR_PARAM_CBANK
	.align		4
        /*006c*/ 	.byte	0x04, 0x0a
        /*006e*/ 	.short	(.L_25 - .L_24)
	.align		4
.L_24:
        /*0070*/ 	.word	index@(.nv.constant0._Z15transposeSharedPfS_ii)
        /*0074*/ 	.short	0x0380
        /*0076*/ 	.short	0x0018


	//----- nvinfo : EIATTR_SW_WAR
	.align		4
.L_25:
        /*0078*/ 	.byte	0x04, 0x36
        /*007a*/ 	.short	(.L_27 - .L_26)
.L_26:
        /*007c*/ 	.word	0x00000008
.L_27:


//--------------------- .nv.info._Z14transposeNaivePfS_ii --------------------------
	.section	.nv.info._Z14transposeNaivePfS_ii,"",@"SHT_CUDA_INFO"
	.sectionflags	@""
	.align	4


	//----- nvinfo : EIATTR_CUDA_API_VERSION
	.align		4
        /*0000*/ 	.byte	0x04, 0x37
        /*0002*/ 	.short	(.L_29 - .L_28)
.L_28:
        /*0004*/ 	.word	0x00000082


	//----- nvinfo : EIATTR_KPARAM_INFO
	.align		4
.L_29:
        /*0008*/ 	.byte	0x04, 0x17
        /*000a*/ 	.short	(.L_31 - .L_30)
.L_30:
        /*000c*/ 	.word	0x00000000
        /*0010*/ 	.short	0x0003
        /*0012*/ 	.short	0x0014
        /*0014*/ 	.byte	0x00, 0xf0, 0x11, 0x00


	//----- nvinfo : EIATTR_KPARAM_INFO
	.align		4
.L_31:
        /*0018*/ 	.byte	0x04, 0x17
        /*001a*/ 	.short	(.L_33 - .L_32)
.L_32:
        /*001c*/ 	.word	0x00000000
        /*0020*/ 	.short	0x0002
        /*0022*/ 	.short	0x0010
        /*0024*/ 	.byte	0x00, 0xf0, 0x11, 0x00


	//----- nvinfo : EIATTR_KPARAM_INFO
	.align		4
.L_33:
        /*0028*/ 	.byte	0x04, 0x17
        /*002a*/ 	.short	(.L_35 - .L_34)
.L_34:
        /*002c*/ 	.word	0x00000000
        /*0030*/ 	.short	0x0001
        /*0032*/ 	.short	0x0008
        /*0034*/ 	.byte	0x00, 0xf5, 0x21, 0x00


	//----- nvinfo : EIATTR_KPARAM_INFO
	.align		4
.L_35:
        /*0038*/ 	.byte	0x04, 0x17
        /*003a*/ 	.short	(.L_37 - .L_36)
.L_36:
        /*003c*/ 	.word	0x00000000
        /*0040*/ 	.short	0x0000
        /*0042*/ 	.short	0x0000
        /*0044*/ 	.byte	0x00, 0xf5, 0x21, 0x00


	//----- nvinfo : EIATTR_SPARSE_MMA_MASK
	.align		4
.L_37:
        /*0048*/ 	.byte	0x03, 0x50
        /*004a*/ 	.short	0x0000


	//----- nvinfo : EIATTR_MAXREG_COUNT
	.align		4
        /*004c*/ 	.byte	0x03, 0x1b
        /*004e*/ 	.short	0x00ff


	//----- nvinfo : EIATTR_MERCURY_ISA_VERSION
	.align		4
        /*0050*/ 	.byte	0x03, 0x5f
        /*0052*/ 	.short	0x0101


	//----- nvinfo : EIATTR_VRC_CTA_INIT_COUNT
	.align		4
        /*0054*/ 	.byte	0x02, 0x4a
	.zero		1
	.zero		1


	//----- nvinfo : EIATTR_EXIT_INSTR_OFFSETS
	.align		4
        /*0058*/ 	.byte	0x04, 0x1c
        /*005a*/ 	.short	(.L_39 - .L_38)


	//   ....[0]....
.L_38:
        /*005c*/ 	.word	0x000000c0


	//   ....[1]....
        /*0060*/ 	.word	0x00000160


	//----- nvinfo : EIATTR_CBANK_PARAM_SIZE
	.align		4
.L_39:
        /*0064*/ 	.byte	0x03, 0x19
        /*0066*/ 	.short	0x0018


	//----- nvinfo : EIATTR_PARAM_CBANK
	.align		4
        /*0068*/ 	.byte	0x04, 0x0a
        /*006a*/ 	.short	(.L_41 - .L_40)
	.align		4
.L_40:
        /*006c*/ 	.word	index@(.nv.constant0._Z14transposeNaivePfS_ii)
        /*0070*/ 	.short	0x0380
        /*0072*/ 	.short	0x0018


	//----- nvinfo : EIATTR_SW_WAR
	.align		4
.L_41:
        /*0074*/ 	.byte	0x04, 0x36
        /*0076*/ 	.short	(.L_43 - .L_42)
.L_42:
        /*0078*/ 	.word	0x00000008
.L_43:


//--------------------- .nv.callgraph             --------------------------
	.section	.nv.callgraph,"",@"SHT_CUDA_CALLGRAPH"
	.align	4
	.sectionentsize	8
	.align		4
        /*0000*/ 	.word	0x00000000
	.align		4
        /*0004*/ 	.word	0xffffffff
	.align		4
        /*0008*/ 	.word	0x00000000
	.align		4
        /*000c*/ 	.word	0xfffffffe
	.align		4
        /*0010*/ 	.word	0x00000000
	.align		4
        /*0014*/ 	.word	0xfffffffd
	.align		4
        /*0018*/ 	.word	0x00000000
	.align		4
        /*001c*/ 	.word	0xfffffffc


//--------------------- .text._Z15transposeSharedPfS_ii --------------------------
	.section	.text._Z15transposeSharedPfS_ii,"ax",@progbits
	.align	128
        .global         _Z15transposeSharedPfS_ii
        .type           _Z15transposeSharedPfS_ii,@function
        .size           _Z15transposeSharedPfS_ii,(.L_x_2 - _Z15transposeSharedPfS_ii)
        .other          _Z15transposeSharedPfS_ii,@"STO_CUDA_ENTRY STV_DEFAULT"
_Z15transposeSharedPfS_ii:
.text._Z15transposeSharedPfS_ii:
[----:B------:R-:W-:Y:S01]  /*0000*/  LDC R1, c[0x0][0x37c] ;  /* 0x0000df00ff017b82 */ /* 0x000fe20000000800 */
[----:B------:R-:W0:Y:S07]  /*0010*/  S2R R9, SR_TID.X ;  /* 0x0000000000097919 */ /* 0x000e2e0000002100 */
[----:B------:R-:W0:Y:S01]  /*0020*/  S2UR UR6, SR_CTAID.X ;  /* 0x00000000000679c3 */ /* 0x000e220000002500 */
[----:B------:R-:W1:Y:S01]  /*0030*/  LDCU.64 UR8, c[0x0][0x390] ;  /* 0x00007200ff0877ac */ /* 0x000e620008000a00 */
[----:B------:R-:W2:Y:S01]  /*0040*/  S2R R6, SR_TID.Y ;  /* 0x0000000000067919 */ /* 0x000ea20000002200 */
[----:B------:R-:W3:Y:S05]  /*0050*/  LDCU.64 UR4, c[0x0][0x358] ;  /* 0x00006b00ff0477ac */ /* 0x000eea0008000a00 */
[----:B------:R-:W0:Y:S08]  /*0060*/  LDC R4, c[0x0][0x360] ;  /* 0x0000d800ff047b82 */ /* 0x000e300000000800 */
[----:B------:R-:W2:Y:S08]  /*0070*/  S2UR UR7, SR_CTAID.Y ;  /* 0x00000000000779c3 */ /* 0x000eb00000002600 */
[----:B------:R-:W2:Y:S01]  /*0080*/  LDC R7, c[0x0][0x364] ;  /* 0x0000d900ff077b82 */ /* 0x000ea20000000800 */
[----:B0-----:R-:W-:-:S05]  /*0090*/  IMAD R0, R4, UR6, R9 ;  /* 0x0000000604007c24 */ /* 0x001fca000f8e0209 */
[----:B-1----:R-:W-:Y:S01]  /*00a0*/  ISETP.GE.AND P0, PT, R0, UR9, PT ;  /* 0x0000000900007c0c */ /* 0x002fe2000bf06270 */
[----:B--2---:R-:W-:-:S05]  /*00b0*/  IMAD R5, R7, UR7, R6 ;  /* 0x0000000707057c24 */ /* 0x004fca000f8e0206 */
[----:B------:R-:W-:-:S13]  /*00c0*/  ISETP.GE.OR P0, PT, R5, UR8, P0 ;  /* 0x0000000805007c0c */ /* 0x000fda0008706670 */
[----:B------:R-:W0:Y:S01]  /*00d0*/  @!P0 LDC.64 R2, c[0x0][0x388] ;  /* 0x0000e200ff028b82 */ /* 0x000e220000000a00 */
[----:B------:R-:W-:-:S04]  /*00e0*/  @!P0 IMAD R5, R5, UR9, R0 ;  /* 0x0000000905058c24 */ /* 0x000fc8000f8e0200 */
[----:B0-----:R-:W-:-:S06]  /*00f0*/  @!P0 IMAD.WIDE R2, R5, 0x4, R2 ;  /* 0x0000000405028825 */ /* 0x001fcc00078e0202 */
[----:B---3--:R-:W2:Y:S01]  /*0100*/  @!P0 LDG.E R2, desc[UR4][R2.64] ;  /* 0x0000000402028981 */ /* 0x008ea2000c1e1900 */
[----:B------:R-:W-:Y:S01]  /*0110*/  @!P0 MOV R0, 0x400 ;  /* 0x0000040000008802 */ /* 0x000fe20000000f00 */
[----:B------:R-:W-:Y:S01]  /*0120*/  IMAD R7, R7, UR6, R6 ;  /* 0x0000000607077c24 */ /* 0x000fe2000f8e0206 */
[----:B------:R-:W0:Y:S01]  /*0130*/  @!P0 S2R R5, SR_CgaCtaId ;  /* 0x0000000000058919 */ /* 0x000e220000008800 */
[----:B------:R-:W-:-:S03]  /*0140*/  IMAD R4, R4, UR7, R9 ;  /* 0x0000000704047c24 */ /* 0x000fc6000f8e0209 */
[----:B------:R-:W-:-:S04]  /*0150*/  ISETP.GE.AND P1, PT, R7, UR9, PT ;  /* 0x0000000907007c0c */ /* 0x000fc8000bf26270 */
[----:B------:R-:W-:Y:S02]  /*0160*/  ISETP.GE.OR P1, PT, R4, UR8, P1 ;  /* 0x0000000804007c0c */ /* 0x000fe40008f26670 */
[----:B0-----:R-:W-:-:S05]  /*0170*/  @!P0 LEA R0, R5, R0, 0x18 ;  /* 0x0000000005008211 */ /* 0x001fca00078ec0ff */
[----:B------:R-:W-:-:S05]  /*0180*/  @!P0 IMAD R0, R6, 0x84, R0 ;  /* 0x0000008406008824 */ /* 0x000fca00078e0200 */
[----:B------:R-:W-:-:S05]  /*0190*/  @!P0 LEA R5, R9, R0, 0x2 ;  /* 0x0000000009058211 */ /* 0x000fca00078e10ff */
[----:B--2---:R0:W-:Y:S01]  /*01a0*/  @!P0 STS [R5], R2 ;  /* 0x0000000205008388 */ /* 0x0041e20000000800 */
[----:B------:R-:W-:Y:S06]  /*01b0*/  BAR.SYNC.DEFER_BLOCKING 0x0 ;  /* 0x0000000000007b1d */ /* 0x000fec0000010000 */
[----:B------:R-:W-:Y:S05]  /*01c0*/  @P1 EXIT ;  /* 0x000000000000194d */ /* 0x000fea0003800000 */
[----:B------:R-:W1:Y:S01]  /*01d0*/  S2R R3, SR_CgaCtaId ;  /* 0x0000000000037919 */ /* 0x000e620000008800 */
[----:B------:R-:W-:Y:S01]  /*01e0*/  MOV R0, 0x400 ;  /* 0x0000040000007802 */ /* 0x000fe20000000f00 */
[----:B------:R-:W-:-:S03]  /*01f0*/  IMAD R7, R7, UR8, R4 ;  /* 0x0000000807077c24 */ /* 0x000fc6000f8e0204 */
[----:B-1----:R-:W-:Y:S02]  /*0200*/  LEA R0, R3, R0, 0x18 ;  /* 0x0000000003007211 */ /* 0x002fe400078ec0ff */
[----:B0-----:R-:W0:Y:S03]  /*0210*/  LDC.64 R2, c[0x0][0x380] ;  /* 0x0000e000ff027b82 */ /* 0x001e260000000a00 */
[----:B------:R-:W-:-:S05]  /*0220*/  IMAD R0, R9, 0x84, R0 ;  /* 0x0000008409007824 */ /* 0x000fca00078e0200 */
[----:B------:R-:W-:-:S05]  /*0230*/  LEA R0, R6, R0, 0x2 ;  /* 0x0000000006007211 */ /* 0x000fca00078e10ff */
[----:B------:R-:W1:Y:S01]  /*0240*/  LDS R5, [R0] ;  /* 0x0000000000057984 */ /* 0x000e620000000800 */
[----:B0-----:R-:W-:-:S05]  /*0250*/  IMAD.WIDE R2, R7, 0x4, R2 ;  /* 0x0000000407027825 */ /* 0x001fca00078e0202 */
[----:B-1----:R-:W-:Y:S01]  /*0260*/  STG.E desc[UR4][R2.64], R5 ;  /* 0x0000000502007986 */ /* 0x002fe2000c101904 */
[----:B------:R-:W-:Y:S05]  /*0270*/  EXIT ;  /* 0x000000000000794d */ /* 0x000fea0003800000 */
.L_x_0:
[----:B------:R-:W-:-:S00]  /*0280*/  BRA `(.L_x_0) ;  /* 0xfffffffc00fc7947 */ /* 0x000fc0000383ffff */
[----:B------:R-:W-:-:S00]  /*0290*/  NOP ;  /* 0x0000000000007918 */ /* 0x000fc00000000000 */
        /* <DEDUP_REMOVED lines=14> */
.L_x_2:


//--------------------- .text._Z14transposeNaivePfS_ii --------------------------
	.section	.text._Z14transposeNaivePfS_ii,"ax",@progbits
	.align	128
        .global         _Z14transposeNaivePfS_ii
        .type           _Z14transposeNaivePfS_ii,@function
        .size           _Z14transposeNaivePfS_ii,(.L_x_3 - _Z14transposeNaivePfS_ii)
        .other          _Z14transposeNaivePfS_ii,@"STO_CUDA_ENTRY STV_DEFAULT"
_Z14transposeNaivePfS_ii:
.text._Z14transposeNaivePfS_ii:
[----:B------:R-:W-:Y:S01]  /*0000*/  LDC R1, c[0x0][0x37c] ;  /* 0x0000df00ff017b82 */ /* 0x000fe20000000800 */
[----:B------:R-:W0:Y:S07]  /*0010*/  S2R R3, SR_TID.X ;  /* 0x0000000000037919 */ /* 0x000e2e0000002100 */
[----:B------:R-:W0:Y:S01]  /*0020*/  S2UR UR4, SR_CTAID.X ;  /* 0x00000000000479c3 */ /* 0x000e220000002500 */
[----:B------:R-:W1:Y:S01]  /*0030*/  LDCU.64 UR6, c[0x0][0x390] ;  /* 0x00007200ff0677ac */ /* 0x000e620008000a00 */
[----:B------:R-:W2:Y:S06]  /*0040*/  S2R R2, SR_TID.Y ;  /* 0x0000000000027919 */ /* 0x000eac0000002200 */
[----:B------:R-:W0:Y:S08]  /*0050*/  LDC R0, c[0x0][0x360] ;  /* 0x0000d800ff007b82 */ /* 0x000e300000000800 */
[----:B------:R-:W2:Y:S08]  /*0060*/  S2UR UR5, SR_CTAID.Y ;  /* 0x00000000000579c3 */ /* 0x000eb00000002600 */
[----:B------:R-:W2:Y:S01]  /*0070*/  LDC R7, c[0x0][0x364] ;  /* 0x0000d900ff077b82 */ /* 0x000ea20000000800 */
[----:B0-----:R-:W-:-:S05]  /*0080*/  IMAD R0, R0, UR4, R3 ;  /* 0x0000000400007c24 */ /* 0x001fca000f8e0203 */
[----:B-1----:R-:W-:Y:S01]  /*0090*/  ISETP.GE.AND P0, PT, R0, UR7, PT ;  /* 0x0000000700007c0c */ /* 0x002fe2000bf06270 */
[----:B--2---:R-:W-:-:S05]  /*00a0*/  IMAD R7, R7, UR5, R2 ;  /* 0x0000000507077c24 */ /* 0x004fca000f8e0202 */
[----:B------:R-:W-:-:S13]  /*00b0*/  ISETP.GE.OR P0, PT, R7, UR6, P0 ;  /* 0x0000000607007c0c */ /* 0x000fda0008706670 */
[----:B------:R-:W-:Y:S05]  /*00c0*/  @P0 EXIT ;  /* 0x000000000000094d */ /* 0x000fea0003800000 */
[----:B------:R-:W0:Y:S01]  /*00d0*/  LDC.64 R2, c[0x0][0x388] ;  /* 0x0000e200ff027b82 */ /* 0x000e220000000a00 */
[----:B------:R-:W1:Y:S01]  /*00e0*/  LDCU.64 UR4, c[0x0][0x358] ;  /* 0x00006b00ff0477ac */ /* 0x000e620008000a00 */
[----:B------:R-:W-:-:S04]  /*00f0*/  IMAD R5, R7, UR7, R0 ;  /* 0x0000000707057c24 */ /* 0x000fc8000f8e0200 */
[----:B0-----:R-:W-:Y:S02]  /*0100*/  IMAD.WIDE R2, R5, 0x4, R2 ;  /* 0x0000000405027825 */ /* 0x001fe400078e0202 */
[----:B------:R-:W0:Y:S04]  /*0110*/  LDC.64 R4, c[0x0][0x380] ;  /* 0x0000e000ff047b82 */ /* 0x000e280000000a00 */
[----:B-1----:R-:W2:Y:S01]  /*0120*/  LDG.E R3, desc[UR4][R2.64] ;  /* 0x0000000402037981 */ /* 0x002ea2000c1e1900 */
[----:B------:R-:W-:-:S04]  /*0130*/  IMAD R7, R0, UR6, R7 ;  /* 0x0000000600077c24 */ /* 0x000fc8000f8e0207 */
[----:B0-----:R-:W-:-:S05]  /*0140*/  IMAD.WIDE R4, R7, 0x4, R4 ;  /* 0x0000000407047825 */ /* 0x001fca00078e0204 */
[----:B--2---:R-:W-:Y:S01]  /*0150*/  STG.E desc[UR4][R4.64], R3 ;  /* 0x0000000304007986 */ /* 0x004fe2000c101904 */
[----:B------:R-:W-:Y:S05]  /*0160*/  EXIT ;  /* 0x000000000000794d */ /* 0x000fea0003800000 */
.L_x_1:
        /* <DEDUP_REMOVED lines=9> */
.L_x_3:


//--------------------- .nv.shared._Z15transposeSharedPfS_ii --------------------------
	.section	.nv.shared._Z15transposeSharedPfS_ii,"aw",@nobits
	.sectionflags	@""
	.align	4
.nv.shared._Z15transposeSharedPfS_ii:
	.zero		5248


//--------------------- .nv.shared.reserved.0     --------------------------
	.section	.nv.shared.reserved.0,"aw",@nobits
	.weak		__nv_reservedSMEM_offset_0_alias
	.size		__nv_reservedSMEM_offset_0_alias, 0, 64
	.other		__nv_reservedSMEM_offset_0_alias,@"STO_CUDA_RESERVED_SHARED STV_DEFAULT"
__nv_reservedSMEM_offset_0_alias:
	.zero		0
	.zero		64


//--------------------- .nv.constant0._Z15transposeSharedPfS_ii --------------------------
	.section	.nv.constant0._Z15transposeSharedPfS_ii,"a",@progbits
	.sectionflags	@""
	.align	4
.nv.constant0._Z15transposeSharedPfS_ii:
	.zero		920


//--------------------- .nv.constant0._Z14transposeNaivePfS_ii --------------------------
	.section	.nv.constant0._Z14transposeNaivePfS_ii,"a",@progbits
	.sectionflags	@""
	.align	4
.nv.constant0._Z14transposeNaivePfS_ii:
	.zero		920


//--------------------- SYMBOLS --------------------------

	.type		.nv.reservedSmem.offset0,@object
	.size		.nv.reservedSmem.offset0,0x4
	.type		.nv.reservedSmem.cap,@object
	.size		.nv.reservedSmem.cap,0x4
